//
// Generated by NVIDIA NVVM Compiler
//
// Compiler Build ID: CL-36424714
// Cuda compilation tools, release 13.0, V13.0.88
// Based on NVVM 20.0.0
//

.version 9.0
.target sm_100
.address_size 64

	// .globl	_Z18kernel_tiled_floatILi256ELi1ELi2ELi128ELi128ELi8ELi8ELi8ELi4ELi0ELi0EEvPKfS1_Pfiiiff
.extern .shared .align 16 .b8 SharedMem[];

.visible .entry _Z18kernel_tiled_floatILi256ELi1ELi2ELi128ELi128ELi8ELi8ELi8ELi4ELi0ELi0EEvPKfS1_Pfiiiff(
	.param .u64 .ptr .align 1 _Z18kernel_tiled_floatILi256ELi1ELi2ELi128ELi128ELi8ELi8ELi8ELi4ELi0ELi0EEvPKfS1_Pfiiiff_param_0,
	.param .u64 .ptr .align 1 _Z18kernel_tiled_floatILi256ELi1ELi2ELi128ELi128ELi8ELi8ELi8ELi4ELi0ELi0EEvPKfS1_Pfiiiff_param_1,
	.param .u64 .ptr .align 1 _Z18kernel_tiled_floatILi256ELi1ELi2ELi128ELi128ELi8ELi8ELi8ELi4ELi0ELi0EEvPKfS1_Pfiiiff_param_2,
	.param .u32 _Z18kernel_tiled_floatILi256ELi1ELi2ELi128ELi128ELi8ELi8ELi8ELi4ELi0ELi0EEvPKfS1_Pfiiiff_param_3,
	.param .u32 _Z18kernel_tiled_floatILi256ELi1ELi2ELi128ELi128ELi8ELi8ELi8ELi4ELi0ELi0EEvPKfS1_Pfiiiff_param_4,
	.param .u32 _Z18kernel_tiled_floatILi256ELi1ELi2ELi128ELi128ELi8ELi8ELi8ELi4ELi0ELi0EEvPKfS1_Pfiiiff_param_5,
	.param .f32 _Z18kernel_tiled_floatILi256ELi1ELi2ELi128ELi128ELi8ELi8ELi8ELi4ELi0ELi0EEvPKfS1_Pfiiiff_param_6,
	.param .f32 _Z18kernel_tiled_floatILi256ELi1ELi2ELi128ELi128ELi8ELi8ELi8ELi4ELi0ELi0EEvPKfS1_Pfiiiff_param_7
)
.maxntid 256
{
	.reg .pred 	%p<7>;
	.reg .b32 	%r<81>;
	.reg .b32 	%f<539>;
	.reg .b64 	%rd<41>;

	ld.param.u64 	%rd1, [_Z18kernel_tiled_floatILi256ELi1ELi2ELi128ELi128ELi8ELi8ELi8ELi4ELi0ELi0EEvPKfS1_Pfiiiff_param_0];
	ld.param.u64 	%rd2, [_Z18kernel_tiled_floatILi256ELi1ELi2ELi128ELi128ELi8ELi8ELi8ELi4ELi0ELi0EEvPKfS1_Pfiiiff_param_1];
	ld.param.u32 	%r13, [_Z18kernel_tiled_floatILi256ELi1ELi2ELi128ELi128ELi8ELi8ELi8ELi4ELi0ELi0EEvPKfS1_Pfiiiff_param_3];
	ld.param.u32 	%r14, [_Z18kernel_tiled_floatILi256ELi1ELi2ELi128ELi128ELi8ELi8ELi8ELi4ELi0ELi0EEvPKfS1_Pfiiiff_param_4];
	mov.u32 	%r16, %ctaid.x;
	shl.b32 	%r1, %r16, 7;
	mov.u32 	%r17, %ctaid.y;
	shl.b32 	%r2, %r17, 7;
	setp.ge.s32 	%p1, %r2, %r13;
	setp.ge.s32 	%p2, %r1, %r14;
	or.pred  	%p3, %p1, %p2;
	@%p3 bra 	$L__BB0_7;
	ld.param.u32 	%r75, [_Z18kernel_tiled_floatILi256ELi1ELi2ELi128ELi128ELi8ELi8ELi8ELi4ELi0ELi0EEvPKfS1_Pfiiiff_param_5];
	ld.param.u32 	%r73, [_Z18kernel_tiled_floatILi256ELi1ELi2ELi128ELi128ELi8ELi8ELi8ELi4ELi0ELi0EEvPKfS1_Pfiiiff_param_4];
	mov.u32 	%r18, %tid.x;
	shr.u32 	%r19, %r18, 1;
	shl.b32 	%r20, %r18, 2;
	and.b32  	%r21, %r20, 4;
	add.s32 	%r22, %r2, %r19;
	mad.lo.s32 	%r23, %r13, %r22, %r21;
	mul.wide.u32 	%rd6, %r23, 4;
	add.s64 	%rd4, %rd1, %rd6;
	// begin inline asm
	ld.global.v4.f32 {%f257, %f258, %f259, %f260}, [%rd4];
	// end inline asm
	shr.u32 	%r24, %r18, 5;
	and.b32  	%r25, %r20, 124;
	add.s32 	%r26, %r25, %r1;
	mad.lo.s32 	%r27, %r73, %r24, %r26;
	mul.wide.u32 	%rd7, %r27, 4;
	add.s64 	%rd5, %rd2, %rd7;
	// begin inline asm
	ld.global.v4.f32 {%f261, %f262, %f263, %f264}, [%rd5];
	// end inline asm
	shl.b32 	%r28, %r18, 9;
	and.b32  	%r29, %r28, 512;
	or.b32  	%r30, %r29, %r19;
	shl.b32 	%r31, %r30, 2;
	mov.u32 	%r32, SharedMem;
	add.s32 	%r33, %r32, %r31;
	st.shared.f32 	[%r33], %f257;
	st.shared.f32 	[%r33+512], %f258;
	st.shared.f32 	[%r33+1024], %f259;
	st.shared.f32 	[%r33+1536], %f260;
	shl.b32 	%r34, %r18, 4;
	add.s32 	%r35, %r32, %r34;
	st.shared.v4.f32 	[%r35+4096], {%f261, %f262, %f263, %f264};
	bar.sync 	0;
	setp.lt.s32 	%p4, %r75, 1;
	mov.f32 	%f475, 0f00000000;
	mov.f32 	%f476, %f475;
	mov.f32 	%f477, %f475;
	mov.f32 	%f478, %f475;
	mov.f32 	%f479, %f475;
	mov.f32 	%f480, %f475;
	mov.f32 	%f481, %f475;
	mov.f32 	%f482, %f475;
	mov.f32 	%f483, %f475;
	mov.f32 	%f484, %f475;
	mov.f32 	%f485, %f475;
	mov.f32 	%f486, %f475;
	mov.f32 	%f487, %f475;
	mov.f32 	%f488, %f475;
	mov.f32 	%f489, %f475;
	mov.f32 	%f490, %f475;
	mov.f32 	%f491, %f475;
	mov.f32 	%f492, %f475;
	mov.f32 	%f493, %f475;
	mov.f32 	%f494, %f475;
	mov.f32 	%f495, %f475;
	mov.f32 	%f496, %f475;
	mov.f32 	%f497, %f475;
	mov.f32 	%f498, %f475;
	mov.f32 	%f499, %f475;
	mov.f32 	%f500, %f475;
	mov.f32 	%f501, %f475;
	mov.f32 	%f502, %f475;
	mov.f32 	%f503, %f475;
	mov.f32 	%f504, %f475;
	mov.f32 	%f505, %f475;
	mov.f32 	%f506, %f475;
	mov.f32 	%f507, %f475;
	mov.f32 	%f508, %f475;
	mov.f32 	%f509, %f475;
	mov.f32 	%f510, %f475;
	mov.f32 	%f511, %f475;
	mov.f32 	%f512, %f475;
	mov.f32 	%f513, %f475;
	mov.f32 	%f514, %f475;
	mov.f32 	%f515, %f475;
	mov.f32 	%f516, %f475;
	mov.f32 	%f517, %f475;
	mov.f32 	%f518, %f475;
	mov.f32 	%f519, %f475;
	mov.f32 	%f520, %f475;
	mov.f32 	%f521, %f475;
	mov.f32 	%f522, %f475;
	mov.f32 	%f523, %f475;
	mov.f32 	%f524, %f475;
	mov.f32 	%f525, %f475;
	mov.f32 	%f526, %f475;
	mov.f32 	%f527, %f475;
	mov.f32 	%f528, %f475;
	mov.f32 	%f529, %f475;
	mov.f32 	%f530, %f475;
	mov.f32 	%f531, %f475;
	mov.f32 	%f532, %f475;
	mov.f32 	%f533, %f475;
	mov.f32 	%f534, %f475;
	mov.f32 	%f535, %f475;
	mov.f32 	%f536, %f475;
	mov.f32 	%f537, %f475;
	mov.f32 	%f538, %f475;
	@%p4 bra 	$L__BB0_6;
	mov.b32 	%r77, 0;
	mov.f32 	%f475, 0f00000000;
$L__BB0_3:
	mov.u32 	%r38, %tid.x;
	shl.b32 	%r39, %r38, 4;
	and.b32  	%r40, %r39, 240;
	mov.u32 	%r41, SharedMem;
	add.s32 	%r42, %r40, %r41;
	add.s32 	%r79, %r42, 4352;
	shl.b32 	%r43, %r38, 1;
	and.b32  	%r44, %r43, 2016;
	add.s32 	%r45, %r44, %r41;
	add.s32 	%r78, %r45, 16;
	mov.b32 	%r80, 4096;
$L__BB0_4:
	ld.shared.v4.f32 	{%f267, %f268, %f269, %f270}, [%r78+-16];
	ld.shared.v4.f32 	{%f271, %f272, %f273, %f274}, [%r78];
	ld.shared.v4.f32 	{%f275, %f276, %f277, %f278}, [%r79+-256];
	ld.shared.v4.f32 	{%f279, %f280, %f281, %f282}, [%r79];
	fma.rn.f32 	%f522, %f267, %f275, %f522;
	fma.rn.f32 	%f521, %f267, %f276, %f521;
	fma.rn.f32 	%f520, %f267, %f277, %f520;
	fma.rn.f32 	%f519, %f267, %f278, %f519;
	fma.rn.f32 	%f518, %f267, %f279, %f518;
	fma.rn.f32 	%f517, %f267, %f280, %f517;
	fma.rn.f32 	%f516, %f267, %f281, %f516;
	fma.rn.f32 	%f515, %f267, %f282, %f515;
	fma.rn.f32 	%f514, %f268, %f275, %f514;
	fma.rn.f32 	%f513, %f268, %f276, %f513;
	fma.rn.f32 	%f512, %f268, %f277, %f512;
	fma.rn.f32 	%f511, %f268, %f278, %f511;
	fma.rn.f32 	%f510, %f268, %f279, %f510;
	fma.rn.f32 	%f509, %f268, %f280, %f509;
	fma.rn.f32 	%f508, %f268, %f281, %f508;
	fma.rn.f32 	%f507, %f268, %f282, %f507;
	fma.rn.f32 	%f506, %f269, %f275, %f506;
	fma.rn.f32 	%f505, %f269, %f276, %f505;
	fma.rn.f32 	%f504, %f269, %f277, %f504;
	fma.rn.f32 	%f503, %f269, %f278, %f503;
	fma.rn.f32 	%f502, %f269, %f279, %f502;
	fma.rn.f32 	%f501, %f269, %f280, %f501;
	fma.rn.f32 	%f500, %f269, %f281, %f500;
	fma.rn.f32 	%f499, %f269, %f282, %f499;
	fma.rn.f32 	%f498, %f270, %f275, %f498;
	fma.rn.f32 	%f497, %f270, %f276, %f497;
	fma.rn.f32 	%f496, %f270, %f277, %f496;
	fma.rn.f32 	%f495, %f270, %f278, %f495;
	fma.rn.f32 	%f494, %f270, %f279, %f494;
	fma.rn.f32 	%f493, %f270, %f280, %f493;
	fma.rn.f32 	%f492, %f270, %f281, %f492;
	fma.rn.f32 	%f491, %f270, %f282, %f491;
	fma.rn.f32 	%f490, %f271, %f275, %f490;
	fma.rn.f32 	%f489, %f271, %f276, %f489;
	fma.rn.f32 	%f488, %f271, %f277, %f488;
	fma.rn.f32 	%f487, %f271, %f278, %f487;
	fma.rn.f32 	%f486, %f271, %f279, %f486;
	fma.rn.f32 	%f485, %f271, %f280, %f485;
	fma.rn.f32 	%f484, %f271, %f281, %f484;
	fma.rn.f32 	%f483, %f271, %f282, %f483;
	fma.rn.f32 	%f482, %f272, %f275, %f482;
	fma.rn.f32 	%f481, %f272, %f276, %f481;
	fma.rn.f32 	%f480, %f272, %f277, %f480;
	fma.rn.f32 	%f479, %f272, %f278, %f479;
	fma.rn.f32 	%f478, %f272, %f279, %f478;
	fma.rn.f32 	%f477, %f272, %f280, %f477;
	fma.rn.f32 	%f476, %f272, %f281, %f476;
	fma.rn.f32 	%f475, %f272, %f282, %f475;
	fma.rn.f32 	%f523, %f273, %f275, %f523;
	fma.rn.f32 	%f524, %f273, %f276, %f524;
	fma.rn.f32 	%f525, %f273, %f277, %f525;
	fma.rn.f32 	%f526, %f273, %f278, %f526;
	fma.rn.f32 	%f527, %f273, %f279, %f527;
	fma.rn.f32 	%f528, %f273, %f280, %f528;
	fma.rn.f32 	%f529, %f273, %f281, %f529;
	fma.rn.f32 	%f530, %f273, %f282, %f530;
	fma.rn.f32 	%f531, %f274, %f275, %f531;
	fma.rn.f32 	%f532, %f274, %f276, %f532;
	fma.rn.f32 	%f533, %f274, %f277, %f533;
	fma.rn.f32 	%f534, %f274, %f278, %f534;
	fma.rn.f32 	%f535, %f274, %f279, %f535;
	fma.rn.f32 	%f536, %f274, %f280, %f536;
	fma.rn.f32 	%f537, %f274, %f281, %f537;
	fma.rn.f32 	%f538, %f274, %f282, %f538;
	add.s32 	%r80, %r80, 512;
	add.s32 	%r79, %r79, 512;
	add.s32 	%r78, %r78, 512;
	setp.ne.s32 	%p5, %r80, 8192;
	@%p5 bra 	$L__BB0_4;
	ld.param.u32 	%r76, [_Z18kernel_tiled_floatILi256ELi1ELi2ELi128ELi128ELi8ELi8ELi8ELi4ELi0ELi0EEvPKfS1_Pfiiiff_param_5];
	bar.sync 	0;
	add.s32 	%r77, %r77, 8;
	setp.lt.s32 	%p6, %r77, %r76;
	@%p6 bra 	$L__BB0_3;
$L__BB0_6:
	ld.param.u32 	%r74, [_Z18kernel_tiled_floatILi256ELi1ELi2ELi128ELi128ELi8ELi8ELi8ELi4ELi0ELi0EEvPKfS1_Pfiiiff_param_4];
	ld.param.u64 	%rd40, [_Z18kernel_tiled_floatILi256ELi1ELi2ELi128ELi128ELi8ELi8ELi8ELi4ELi0ELi0EEvPKfS1_Pfiiiff_param_2];
	mov.u32 	%r46, %tid.x;
	shr.u32 	%r47, %r46, 1;
	and.b32  	%r48, %r47, 504;
	mov.u32 	%r49, %ctaid.y;
	shl.b32 	%r50, %r49, 7;
	add.s32 	%r51, %r48, %r50;
	shl.b32 	%r52, %r46, 2;
	and.b32  	%r53, %r52, 60;
	mov.u32 	%r54, %ctaid.x;
	shl.b32 	%r55, %r54, 7;
	or.b32  	%r56, %r53, %r55;
	mad.lo.s32 	%r57, %r51, %r74, %r56;
	mul.wide.u32 	%rd24, %r57, 4;
	add.s64 	%rd8, %rd40, %rd24;
	// begin inline asm
	st.global.v4.f32 [%rd8], {%f522, %f521, %f520, %f519};
	// end inline asm
	add.s32 	%r58, %r57, 64;
	mul.wide.u32 	%rd25, %r58, 4;
	add.s64 	%rd9, %rd40, %rd25;
	// begin inline asm
	st.global.v4.f32 [%rd9], {%f518, %f517, %f516, %f515};
	// end inline asm
	add.s32 	%r59, %r57, %r74;
	mul.wide.u32 	%rd26, %r59, 4;
	add.s64 	%rd10, %rd40, %rd26;
	// begin inline asm
	st.global.v4.f32 [%rd10], {%f514, %f513, %f512, %f511};
	// end inline asm
	add.s32 	%r60, %r58, %r74;
	mul.wide.u32 	%rd27, %r60, 4;
	add.s64 	%rd11, %rd40, %rd27;
	// begin inline asm
	st.global.v4.f32 [%rd11], {%f510, %f509, %f508, %f507};
	// end inline asm
	add.s32 	%r61, %r59, %r74;
	mul.wide.u32 	%rd28, %r61, 4;
	add.s64 	%rd12, %rd40, %rd28;
	// begin inline asm
	st.global.v4.f32 [%rd12], {%f506, %f505, %f504, %f503};
	// end inline asm
	add.s32 	%r62, %r60, %r74;
	mul.wide.u32 	%rd29, %r62, 4;
	add.s64 	%rd13, %rd40, %rd29;
	// begin inline asm
	st.global.v4.f32 [%rd13], {%f502, %f501, %f500, %f499};
	// end inline asm
	add.s32 	%r63, %r61, %r74;
	mul.wide.u32 	%rd30, %r63, 4;
	add.s64 	%rd14, %rd40, %rd30;
	// begin inline asm
	st.global.v4.f32 [%rd14], {%f498, %f497, %f496, %f495};
	// end inline asm
	add.s32 	%r64, %r62, %r74;
	mul.wide.u32 	%rd31, %r64, 4;
	add.s64 	%rd15, %rd40, %rd31;
	// begin inline asm
	st.global.v4.f32 [%rd15], {%f494, %f493, %f492, %f491};
	// end inline asm
	add.s32 	%r65, %r63, %r74;
	mul.wide.u32 	%rd32, %r65, 4;
	add.s64 	%rd16, %rd40, %rd32;
	// begin inline asm
	st.global.v4.f32 [%rd16], {%f490, %f489, %f488, %f487};
	// end inline asm
	add.s32 	%r66, %r64, %r74;
	mul.wide.u32 	%rd33, %r66, 4;
	add.s64 	%rd17, %rd40, %rd33;
	// begin inline asm
	st.global.v4.f32 [%rd17], {%f486, %f485, %f484, %f483};
	// end inline asm
	add.s32 	%r67, %r65, %r74;
	mul.wide.u32 	%rd34, %r67, 4;
	add.s64 	%rd18, %rd40, %rd34;
	// begin inline asm
	st.global.v4.f32 [%rd18], {%f482, %f481, %f480, %f479};
	// end inline asm
	add.s32 	%r68, %r66, %r74;
	mul.wide.u32 	%rd35, %r68, 4;
	add.s64 	%rd19, %rd40, %rd35;
	// begin inline asm
	st.global.v4.f32 [%rd19], {%f478, %f477, %f476, %f475};
	// end inline asm
	add.s32 	%r69, %r67, %r74;
	mul.wide.u32 	%rd36, %r69, 4;
	add.s64 	%rd20, %rd40, %rd36;
	// begin inline asm
	st.global.v4.f32 [%rd20], {%f523, %f524, %f525, %f526};
	// end inline asm
	add.s32 	%r70, %r68, %r74;
	mul.wide.u32 	%rd37, %r70, 4;
	add.s64 	%rd21, %rd40, %rd37;
	// begin inline asm
	st.global.v4.f32 [%rd21], {%f527, %f528, %f529, %f530};
	// end inline asm
	add.s32 	%r71, %r69, %r74;
	mul.wide.u32 	%rd38, %r71, 4;
	add.s64 	%rd22, %rd40, %rd38;
	// begin inline asm
	st.global.v4.f32 [%rd22], {%f531, %f532, %f533, %f534};
	// end inline asm
	add.s32 	%r72, %r70, %r74;
	mul.wide.u32 	%rd39, %r72, 4;
	add.s64 	%rd23, %rd40, %rd39;
	// begin inline asm
	st.global.v4.f32 [%rd23], {%f535, %f536, %f537, %f538};
	// end inline asm
$L__BB0_7:
	ret;

}


// ===== COMPILED SASS (sm_100) =====

	.target	sm_100

	.elftype	@"ET_EXEC"


//--------------------- .note.nv.tkinfo           --------------------------
	.section	.note.nv.tkinfo,"",@"SHT_NOTE"
	.sectionflags	@"SHF_NOTE_NV_TKINFO"
	.tkinfo
        /*0018*/ 	.word	0x00000002
        /*0030*/ 	.string	""
        /*0030*/ 	.string	"ptxas"
        /*0030*/ 	.string	"Cuda compilation tools, release 13.0, V13.0.88"
        /*0030*/ 	.string	"Build cuda_13.0.r13.0/compiler.36424714_0"
        /*0030*/ 	.string	"-arch sm_100 -m 64 "



//--------------------- .note.nv.cuinfo           --------------------------
	.section	.note.nv.cuinfo,"",@"SHT_NOTE"
	.sectionflags	@"SHF_NOTE_NV_CUINFO"
        /*0018*/ 	.short	0x0002
        /*001a*/ 	.short	0x0064
        /*001c*/ 	.short	0x0082
	.zero		2


//--------------------- .nv.info                  --------------------------
	.section	.nv.info,"",@"SHT_CUDA_INFO"
	.align	4


	//----- nvinfo : EIATTR_REGCOUNT
	.align		4
        /*0000*/ 	.byte	0x04, 0x2f
        /*0002*/ 	.short	(.L_1 - .L_0)
	.align		4
.L_0:
        /*0004*/ 	.word	index@(_Z18kernel_tiled_floatILi256ELi1ELi2ELi128ELi128ELi8ELi8ELi8ELi4ELi0ELi0EEvPKfS1_Pfiiiff)
        /*0008*/ 	.word	0x00000071


	//----- nvinfo : EIATTR_FRAME_SIZE
	.align		4
.L_1:
        /*000c*/ 	.byte	0x04, 0x11
        /*000e*/ 	.short	(.L_3 - .L_2)
	.align		4
.L_2:
        /*0010*/ 	.word	index@(_Z18kernel_tiled_floatILi256ELi1ELi2ELi128ELi128ELi8ELi8ELi8ELi4ELi0ELi0EEvPKfS1_Pfiiiff)
        /*0014*/ 	.word	0x00000000


	//----- nvinfo : EIATTR_MIN_STACK_SIZE
	.align		4
.L_3:
        /*0018*/ 	.byte	0x04, 0x12
        /*001a*/ 	.short	(.L_5 - .L_4)
	.align		4
.L_4:
        /*001c*/ 	.word	index@(_Z18kernel_tiled_floatILi256ELi1ELi2ELi128ELi128ELi8ELi8ELi8ELi4ELi0ELi0EEvPKfS1_Pfiiiff)
        /*0020*/ 	.word	0x00000000
.L_5:


//--------------------- .nv.compat                --------------------------
	.section	.nv.compat,"",@"SHT_CUDA_COMPAT_INFO"
	.align	4
        /*0000*/ 	.byte	0x02, 0x09, 0x00, 0x00, 0x02, 0x02, 0x01, 0x00, 0x02, 0x05, 0x05, 0x00, 0x03, 0x07, 0x01, 0x01
        /*0010*/ 	.byte	0x02, 0x03, 0x00, 0x00, 0x02, 0x06, 0x01, 0x00, 0x04, 0x0b, 0x08, 0x00, 0x09, 0x00, 0x00, 0x00
        /*0020*/ 	.byte	0x00, 0x00, 0x00, 0x00


//--------------------- .nv.info._Z18kernel_tiled_floatILi256ELi1ELi2ELi128ELi128ELi8ELi8ELi8ELi4ELi0ELi0EEvPKfS1_Pfiiiff --------------------------
	.section	.nv.info._Z18kernel_tiled_floatILi256ELi1ELi2ELi128ELi128ELi8ELi8ELi8ELi4ELi0ELi0EEvPKfS1_Pfiiiff,"",@"SHT_CUDA_INFO"
	.sectionflags	@""
	.align	4


	//----- nvinfo : EIATTR_CUDA_API_VERSION
	.align		4
        /*0000*/ 	.byte	0x04, 0x37
        /*0002*/ 	.short	(.L_7 - .L_6)
.L_6:
        /*0004*/ 	.word	0x00000082


	//----- nvinfo : EIATTR_KPARAM_INFO
	.align		4
.L_7:
        /*0008*/ 	.byte	0x04, 0x17
        /*000a*/ 	.short	(.L_9 - .L_8)
.L_8:
        /*000c*/ 	.word	0x00000000
        /*0010*/ 	.short	0x0007
        /*0012*/ 	.short	0x0028
        /*0014*/ 	.byte	0x00, 0xf0, 0x11, 0x00


	//----- nvinfo : EIATTR_KPARAM_INFO
	.align		4
.L_9:
        /*0018*/ 	.byte	0x04, 0x17
        /*001a*/ 	.short	(.L_11 - .L_10)
.L_10:
        /*001c*/ 	.word	0x00000000
        /*0020*/ 	.short	0x0006
        /*0022*/ 	.short	0x0024
        /*0024*/ 	.byte	0x00, 0xf0, 0x11, 0x00


	//----- nvinfo : EIATTR_KPARAM_INFO
	.align		4
.L_11:
        /*0028*/ 	.byte	0x04, 0x17
        /*002a*/ 	.short	(.L_13 - .L_12)
.L_12:
        /*002c*/ 	.word	0x00000000
        /*0030*/ 	.short	0x0005
        /*0032*/ 	.short	0x0020
        /*0034*/ 	.byte	0x00, 0xf0, 0x11, 0x00


	//----- nvinfo : EIATTR_KPARAM_INFO
	.align		4
.L_13:
        /*0038*/ 	.byte	0x04, 0x17
        /*003a*/ 	.short	(.L_15 - .L_14)
.L_14:
        /*003c*/ 	.word	0x00000000
        /*0040*/ 	.short	0x0004
        /*0042*/ 	.short	0x001c
        /*0044*/ 	.byte	0x00, 0xf0, 0x11, 0x00


	//----- nvinfo : EIATTR_KPARAM_INFO
	.align		4
.L_15:
        /*0048*/ 	.byte	0x04, 0x17
        /*004a*/ 	.short	(.L_17 - .L_16)
.L_16:
        /*004c*/ 	.word	0x00000000
        /*0050*/ 	.short	0x0003
        /*0052*/ 	.short	0x0018
        /*0054*/ 	.byte	0x00, 0xf0, 0x11, 0x00


	//----- nvinfo : EIATTR_KPARAM_INFO
	.align		4
.L_17:
        /*0058*/ 	.byte	0x04, 0x17
        /*005a*/ 	.short	(.L_19 - .L_18)
.L_18:
        /*005c*/ 	.word	0x00000000
        /*0060*/ 	.short	0x0002
        /*0062*/ 	.short	0x0010
        /*0064*/ 	.byte	0x00, 0xf5, 0x21, 0x00


	//----- nvinfo : EIATTR_KPARAM_INFO
	.align		4
.L_19:
        /*0068*/ 	.byte	0x04, 0x17
        /*006a*/ 	.short	(.L_21 - .L_20)
.L_20:
        /*006c*/ 	.word	0x00000000
        /*0070*/ 	.short	0x0001
        /*0072*/ 	.short	0x0008
        /*0074*/ 	.byte	0x00, 0xf5, 0x21, 0x00


	//----- nvinfo : EIATTR_KPARAM_INFO
	.align		4
.L_21:
        /*0078*/ 	.byte	0x04, 0x17
        /*007a*/ 	.short	(.L_23 - .L_22)
.L_22:
        /*007c*/ 	.word	0x00000000
        /*0080*/ 	.short	0x0000
        /*0082*/ 	.short	0x0000
        /*0084*/ 	.byte	0x00, 0xf5, 0x21, 0x00


	//----- nvinfo : EIATTR_SPARSE_MMA_MASK
	.align		4
.L_23:
        /*0088*/ 	.byte	0x03, 0x50
        /*008a*/ 	.short	0x0000


	//----- nvinfo : EIATTR_MAXREG_COUNT
	.align		4
        /*008c*/ 	.byte	0x03, 0x1b
        /*008e*/ 	.short	0x00ff


	//----- nvinfo : EIATTR_NUM_BARRIERS
	.align		4
        /*0090*/ 	.byte	0x02, 0x4c
        /*0092*/ 	.byte	0x01
	.zero		1


	//----- nvinfo : EIATTR_MERCURY_ISA_VERSION
	.align		4
        /*0094*/ 	.byte	0x03, 0x5f
        /*0096*/ 	.short	0x0101


	//----- nvinfo : EIATTR_VRC_CTA_INIT_COUNT
	.align		4
        /*0098*/ 	.byte	0x02, 0x4a
	.zero		1
	.zero		1


	//----- nvinfo : EIATTR_EXIT_INSTR_OFFSETS
	.align		4
        /*009c*/ 	.byte	0x04, 0x1c
        /*009e*/ 	.short	(.L_25 - .L_24)


	//   ....[0]....
.L_24:
        /*00a0*/ 	.word	0x00000080


	//   ....[1]....
        /*00a4*/ 	.word	0x00001ab0


	//----- nvinfo : EIATTR_MAX_THREADS
	.align		4
.L_25:
        /*00a8*/ 	.byte	0x04, 0x05
        /*00aa*/ 	.short	(.L_27 - .L_26)
.L_26:
        /*00ac*/ 	.word	0x00000100
        /*00b0*/ 	.word	0x00000001
        /*00b4*/ 	.word	0x00000001


	//----- nvinfo : EIATTR_CBANK_PARAM_SIZE
	.align		4
.L_27:
        /*00b8*/ 	.byte	0x03, 0x19
        /*00ba*/ 	.short	0x002c


	//----- nvinfo : EIATTR_PARAM_CBANK
	.align		4
        /*00bc*/ 	.byte	0x04, 0x0a
        /*00be*/ 	.short	(.L_29 - .L_28)
	.align		4
.L_28:
        /*00c0*/ 	.word	index@(.nv.constant0._Z18kernel_tiled_floatILi256ELi1ELi2ELi128ELi128ELi8ELi8ELi8ELi4ELi0ELi0EEvPKfS1_Pfiiiff)
        /*00c4*/ 	.short	0x0380
        /*00c6*/ 	.short	0x002c


	//----- nvinfo : EIATTR_SW_WAR
	.align		4
.L_29:
        /*00c8*/ 	.byte	0x04, 0x36
        /*00ca*/ 	.short	(.L_31 - .L_30)
.L_30:
        /*00cc*/ 	.word	0x00000008
.L_31:


//--------------------- .nv.callgraph             --------------------------
	.section	.nv.callgraph,"",@"SHT_CUDA_CALLGRAPH"
	.align	4
	.sectionentsize	8
	.align		4
        /*0000*/ 	.word	0x00000000
	.align		4
        /*0004*/ 	.word	0xffffffff
	.align		4
        /*0008*/ 	.word	0x00000000
	.align		4
        /*000c*/ 	.word	0xfffffffe
	.align		4
        /*0010*/ 	.word	0x00000000
	.align		4
        /*0014*/ 	.word	0xfffffffd
	.align		4
        /*0018*/ 	.word	0x00000000
	.align		4
        /*001c*/ 	.word	0xfffffffc


//--------------------- .text._Z18kernel_tiled_floatILi256ELi1ELi2ELi128ELi128ELi8ELi8ELi8ELi4ELi0ELi0EEvPKfS1_Pfiiiff --------------------------
	.section	.text._Z18kernel_tiled_floatILi256ELi1ELi2ELi128ELi128ELi8ELi8ELi8ELi4ELi0ELi0EEvPKfS1_Pfiiiff,"ax",@progbits
	.align	128
        .global         _Z18kernel_tiled_floatILi256ELi1ELi2ELi128ELi128ELi8ELi8ELi8ELi4ELi0ELi0EEvPKfS1_Pfiiiff
        .type           _Z18kernel_tiled_floatILi256ELi1ELi2ELi128ELi128ELi8ELi8ELi8ELi4ELi0ELi0EEvPKfS1_Pfiiiff,@function
        .size           _Z18kernel_tiled_floatILi256ELi1ELi2ELi128ELi128ELi8ELi8ELi8ELi4ELi0ELi0EEvPKfS1_Pfiiiff,(.L_x_4 - _Z18kernel_tiled_floatILi256ELi1ELi2ELi128ELi128ELi8ELi8ELi8ELi4ELi0ELi0EEvPKfS1_Pfiiiff)
        .other          _Z18kernel_tiled_floatILi256ELi1ELi2ELi128ELi128ELi8ELi8ELi8ELi4ELi0ELi0EEvPKfS1_Pfiiiff,@"STO_CUDA_ENTRY STV_DEFAULT"
_Z18kernel_tiled_floatILi256ELi1ELi2ELi128ELi128ELi8ELi8ELi8ELi4ELi0ELi0EEvPKfS1_Pfiiiff:
.text._Z18kernel_tiled_floatILi256ELi1ELi2ELi128ELi128ELi8ELi8ELi8ELi4ELi0ELi0EEvPKfS1_Pfiiiff:
[----:B------:R-:W-:Y:S08]  /*0000*/  LDC R1, c[0x0][0x37c] ;  /* 0x0000df00ff017b82 */ /* 0x000ff00000000800 */
[----:B------:R-:W0:Y:S08]  /*0010*/  S2UR UR4, SR_CTAID.X ;  /* 0x00000000000479c3 */ /* 0x000e300000002500 */
[----:B------:R-:W1:Y:S08]  /*0020*/  S2UR UR5, SR_CTAID.Y ;  /* 0x00000000000579c3 */ /* 0x000e700000002600 */
[----:B------:R-:W2:Y:S01]  /*0030*/  LDC.64 R10, c[0x0][0x398] ;  /* 0x0000e600ff0a7b82 */ /* 0x000ea20000000a00 */
[----:B0-----:R-:W-:-:S02]  /*0040*/  USHF.L.U32 UR4, UR4, 0x7, URZ ;  /* 0x0000000704047899 */ /* 0x001fc400080006ff */
[----:B-1----:R-:W-:-:S04]  /*0050*/  USHF.L.U32 UR5, UR5, 0x7, URZ ;  /* 0x0000000705057899 */ /* 0x002fc800080006ff */
[----:B--2---:R-:W-:-:S04]  /*0060*/  ISETP.LE.AND P0, PT, R11, UR4, PT ;  /* 0x000000040b007c0c */ /* 0x004fc8000bf03270 */
[----:B------:R-:W-:-:S13]  /*0070*/  ISETP.LE.OR P0, PT, R10, UR5, P0 ;  /* 0x000000050a007c0c */ /* 0x000fda0008703670 */
[----:B------:R-:W-:Y:S05]  /*0080*/  @P0 EXIT ;  /* 0x000000000000094d */ /* 0x000fea0003800000 */
[----:B------:R-:W0:Y:S01]  /*0090*/  S2R R0, SR_TID.X ;  /* 0x0000000000007919 */ /* 0x000e220000002100 */
[----:B------:R-:W1:Y:S01]  /*00a0*/  LDC.64 R2, c[0x0][0x380] ;  /* 0x0000e000ff027b82 */ /* 0x000e620000000a00 */
[----:B------:R-:W2:Y:S07]  /*00b0*/  LDCU.64 UR6, c[0x0][0x358] ;  /* 0x00006b00ff0677ac */ /* 0x000eae0008000a00 */
[----:B------:R-:W3:Y:S01]  /*00c0*/  LDC.64 R4, c[0x0][0x388] ;  /* 0x0000e200ff047b82 */ /* 0x000ee20000000a00 */
[----:B0-----:R-:W-:-:S02]  /*00d0*/  SHF.L.U32 R7, R0, 0x2, RZ ;  /* 0x0000000200077819 */ /* 0x001fc400000006ff */
[----:B------:R-:W-:Y:S02]  /*00e0*/  SHF.R.U32.HI R6, RZ, 0x1, R0 ;  /* 0x00000001ff067819 */ /* 0x000fe40000011600 */
[C---:B------:R-:W-:Y:S02]  /*00f0*/  LOP3.LUT R9, R7.reuse, 0x4, RZ, 0xc0, !PT ;  /* 0x0000000407097812 */ /* 0x040fe400078ec0ff */
[----:B------:R-:W-:Y:S02]  /*0100*/  IADD3 R8, PT, PT, R6, UR5, RZ ;  /* 0x0000000506087c10 */ /* 0x000fe4000fffe0ff */
[----:B------:R-:W-:-:S03]  /*0110*/  LOP3.LUT R7, R7, 0x7c, RZ, 0xc0, !PT ;  /* 0x0000007c07077812 */ /* 0x000fc600078ec0ff */
[----:B------:R-:W-:Y:S01]  /*0120*/  IMAD R9, R8, R10, R9 ;  /* 0x0000000a08097224 */ /* 0x000fe200078e0209 */
[----:B------:R-:W-:Y:S02]  /*0130*/  SHF.R.U32.HI R8, RZ, 0x5, R0 ;  /* 0x00000005ff087819 */ /* 0x000fe40000011600 */
[----:B------:R-:W-:Y:S01]  /*0140*/  IADD3 R7, PT, PT, R7, UR4, RZ ;  /* 0x0000000407077c10 */ /* 0x000fe2000fffe0ff */
[----:B-1----:R-:W-:-:S04]  /*0150*/  IMAD.WIDE.U32 R2, R9, 0x4, R2 ;  /* 0x0000000409027825 */ /* 0x002fc800078e0002 */
[----:B------:R-:W-:Y:S02]  /*0160*/  IMAD R7, R8, R11, R7 ;  /* 0x0000000b08077224 */ /* 0x000fe400078e0207 */
[----:B--2---:R0:W2:Y:S02]  /*0170*/  LDG.E.128 R8, desc[UR6][R2.64] ;  /* 0x0000000602087981 */ /* 0x0040a4000c1e1d00 */
[----:B---3--:R-:W-:-:S05]  /*0180*/  IMAD.WIDE.U32 R4, R7, 0x4, R4 ;  /* 0x0000000407047825 */ /* 0x008fca00078e0004 */
[----:B------:R-:W3:Y:S01]  /*0190*/  LDG.E.128 R12, desc[UR6][R4.64] ;  /* 0x00000006040c7981 */ /* 0x000ee2000c1e1d00 */
[----:B------:R-:W1:Y:S01]  /*01a0*/  S2UR UR5, SR_CgaCtaId ;  /* 0x00000000000579c3 */ /* 0x000e620000008800 */
[----:B------:R-:W-:Y:S01]  /*01b0*/  UMOV UR4, 0x400 ;  /* 0x0000040000047882 */ /* 0x000fe20000000000 */
[----:B------:R-:W-:Y:S02]  /*01c0*/  SHF.L.U32 R7, R0, 0x9, RZ ;  /* 0x0000000900077819 */ /* 0x000fe400000006ff */
[----:B------:R-:W-:Y:S02]  /*01d0*/  CS2R R18, SRZ ;  /* 0x0000000000127805 */ /* 0x000fe4000001ff00 */
[----:B------:R-:W-:Y:S02]  /*01e0*/  CS2R R16, SRZ ;  /* 0x0000000000107805 */ /* 0x000fe4000001ff00 */
[----:B------:R-:W-:Y:S02]  /*01f0*/  CS2R R22, SRZ ;  /* 0x0000000000167805 */ /* 0x000fe4000001ff00 */
[----:B------:R-:W-:-:S02]  /*0200*/  LOP3.LUT R7, R6, 0x200, R7, 0xf8, !PT ;  /* 0x0000020006077812 */ /* 0x000fc400078ef807 */
[----:B------:R-:W-:Y:S02]  /*0210*/  CS2R R20, SRZ ;  /* 0x0000000000147805 */ /* 0x000fe4000001ff00 */
[----:B------:R-:W-:Y:S02]  /*0220*/  CS2R R26, SRZ ;  /* 0x00000000001a7805 */ /* 0x000fe4000001ff00 */
[----:B------:R-:W-:Y:S02]  /*0230*/  CS2R R24, SRZ ;  /* 0x0000000000187805 */ /* 0x000fe4000001ff00 */
[----:B------:R-:W-:Y:S02]  /*0240*/  CS2R R30, SRZ ;  /* 0x00000000001e7805 */ /* 0x000fe4000001ff00 */
[----:B------:R-:W-:Y:S02]  /*0250*/  CS2R R28, SRZ ;  /* 0x00000000001c7805 */ /* 0x000fe4000001ff00 */
[----:B------:R-:W-:-:S02]  /*0260*/  CS2R R34, SRZ ;  /* 0x0000000000227805 */ /* 0x000fc4000001ff00 */
        /* <DEDUP_REMOVED lines=10> */
[----:B------:R-:W-:Y:S01]  /*0310*/  CS2R R80, SRZ ;  /* 0x0000000000507805 */ /* 0x000fe2000001ff00 */
[----:B-1----:R-:W-:Y:S01]  /*0320*/  ULEA UR4, UR5, UR4, 0x18 ;  /* 0x0000000405047291 */ /* 0x002fe2000f8ec0ff */
[----:B------:R-:W-:-:S02]  /*0330*/  CS2R R86, SRZ ;  /* 0x0000000000567805 */ /* 0x000fc4000001ff00 */
[----:B------:R-:W-:Y:S02]  /*0340*/  CS2R R84, SRZ ;  /* 0x0000000000547805 */ /* 0x000fe4000001ff00 */
[----:B------:R-:W-:Y:S02]  /*0350*/  CS2R R90, SRZ ;  /* 0x00000000005a7805 */ /* 0x000fe4000001ff00 */
[----:B------:R-:W-:Y:S02]  /*0360*/  CS2R R88, SRZ ;  /* 0x0000000000587805 */ /* 0x000fe4000001ff00 */
[----:B------:R-:W-:Y:S02]  /*0370*/  CS2R R68, SRZ ;  /* 0x0000000000447805 */ /* 0x000fe4000001ff00 */
[----:B------:R-:W-:Y:S02]  /*0380*/  LEA R7, R7, UR4, 0x2 ;  /* 0x0000000407077c11 */ /* 0x000fe4000f8e10ff */
[----:B------:R-:W-:-:S02]  /*0390*/  CS2R R70, SRZ ;  /* 0x0000000000467805 */ /* 0x000fc4000001ff00 */
[----:B0-----:R-:W-:Y:S02]  /*03a0*/  LEA R2, R0, UR4, 0x4 ;  /* 0x0000000400027c11 */ /* 0x001fe4000f8e20ff */
[----:B------:R-:W-:Y:S02]  /*03b0*/  CS2R R52, SRZ ;  /* 0x0000000000347805 */ /* 0x000fe4000001ff00 */
[----:B------:R-:W-:Y:S01]  /*03c0*/  CS2R R54, SRZ ;  /* 0x0000000000367805 */ /* 0x000fe2000001ff00 */
[----:B------:R-:W0:Y:S01]  /*03d0*/  LDCU UR4, c[0x0][0x3a0] ;  /* 0x00007400ff0477ac */ /* 0x000e220008000800 */
[----:B------:R-:W-:Y:S02]  /*03e0*/  CS2R R56, SRZ ;  /* 0x0000000000387805 */ /* 0x000fe4000001ff00 */
[----:B------:R-:W-:Y:S02]  /*03f0*/  CS2R R58, SRZ ;  /* 0x00000000003a7805 */ /* 0x000fe4000001ff00 */
[----:B------:R-:W-:-:S02]  /*0400*/  CS2R R60, SRZ ;  /* 0x00000000003c7805 */ /* 0x000fc4000001ff00 */
[----:B------:R-:W-:Y:S01]  /*0410*/  CS2R R62, SRZ ;  /* 0x00000000003e7805 */ /* 0x000fe2000001ff00 */
[----:B0-----:R-:W-:Y:S01]  /*0420*/  UISETP.GE.AND UP0, UPT, UR4, 0x1, UPT ;  /* 0x000000010400788c */ /* 0x001fe2000bf06270 */
[----:B--2---:R0:W-:Y:S04]  /*0430*/  STS [R7], R8 ;  /* 0x0000000807007388 */ /* 0x0041e80000000800 */
[----:B------:R0:W-:Y:S04]  /*0440*/  STS [R7+0x200], R9 ;  /* 0x0002000907007388 */ /* 0x0001e80000000800 */
[----:B------:R0:W-:Y:S04]  /*0450*/  STS [R7+0x400], R10 ;  /* 0x0004000a07007388 */ /* 0x0001e80000000800 */
[----:B------:R0:W-:Y:S04]  /*0460*/  STS [R7+0x600], R11 ;  /* 0x0006000b07007388 */ /* 0x0001e80000000800 */
[----:B---3--:R0:W-:Y:S01]  /*0470*/  STS.128 [R2+0x1000], R12 ;  /* 0x0010000c02007388 */ /* 0x0081e20000000c00 */
[----:B------:R-:W-:Y:S06]  /*0480*/  BAR.SYNC.DEFER_BLOCKING 0x0 ;  /* 0x0000000000007b1d */ /* 0x000fec0000010000 */
[----:B------:R-:W-:Y:S05]  /*0490*/  BRA.U !UP0, `(.L_x_0) ;  /* 0x00000011089c7547 */ /* 0x000fea000b800000 */
[----:B------:R-:W-:Y:S01]  /*04a0*/  HFMA2 R19, -RZ, RZ, 0, 0 ;  /* 0x00000000ff137431 */ /* 0x000fe200000001ff */
[----:B------:R-:W-:-:S06]  /*04b0*/  UMOV UR4, URZ ;  /* 0x000000ff00047c82 */ /* 0x000fcc0008000000 */
.L_x_2:
[----:B------:R-:W0:Y:S01]  /*04c0*/  S2R R0, SR_TID.X ;  /* 0x0000000000007919 */ /* 0x000e220000002100 */
[----:B------:R-:W1:Y:S01]  /*04d0*/  LDCU UR5, c[0x0][0x3a0] ;  /* 0x00007400ff0577ac */ /* 0x000e620008000800 */
[----:B------:R-:W-:Y:S01]  /*04e0*/  MOV R4, 0x400 ;  /* 0x0000040000047802 */ /* 0x000fe20000000f00 */
[----:B------:R-:W2:Y:S01]  /*04f0*/  S2R R5, SR_CgaCtaId ;  /* 0x0000000000057919 */ /* 0x000ea20000008800 */
[----:B------:R-:W-:-:S04]  /*0500*/  UIADD3 UR4, UPT, UPT, UR4, 0x8, URZ ;  /* 0x0000000804047890 */ /* 0x000fc8000fffe0ff */
[----:B-1----:R-:W-:-:S03]  /*0510*/  UISETP.GE.AND UP1, UPT, UR4, UR5, UPT ;  /* 0x000000050400728c */ /* 0x002fc6000bf26270 */
[----:B------:R-:W-:Y:S01]  /*0520*/  UMOV UR5, 0x1000 ;  /* 0x0000100000057882 */ /* 0x000fe20000000000 */
[C---:B0-----:R-:W-:Y:S02]  /*0530*/  SHF.L.U32 R2, R0.reuse, 0x4, RZ ;  /* 0x0000000400027819 */ /* 0x041fe400000006ff */
[----:B------:R-:W-:Y:S02]  /*0540*/  SHF.L.U32 R3, R0, 0x1, RZ ;  /* 0x0000000100037819 */ /* 0x000fe400000006ff */
[----:B--2---:R-:W-:Y:S02]  /*0550*/  LEA R4, R5, R4, 0x18 ;  /* 0x0000000405047211 */ /* 0x004fe400078ec0ff */
[----:B------:R-:W-:Y:S02]  /*0560*/  LOP3.LUT R2, R2, 0xf0, RZ, 0xc0, !PT ;  /* 0x000000f002027812 */ /* 0x000fe400078ec0ff */
[----:B------:R-:W-:Y:S02]  /*0570*/  LOP3.LUT R3, R3, 0x7e0, RZ, 0xc0, !PT ;  /* 0x000007e003037812 */ /* 0x000fe400078ec0ff */
[----:B------:R-:W-:-:S02]  /*0580*/  IADD3 R9, PT, PT, R2, 0x1100, R4 ;  /* 0x0000110002097810 */ /* 0x000fc40007ffe004 */
[----:B------:R-:W-:-:S07]  /*0590*/  IADD3 R10, PT, PT, R3, 0x10, R4 ;  /* 0x00000010030a7810 */ /* 0x000fce0007ffe004 */
.L_x_1:
[----:B------:R-:W-:Y:S01]  /*05a0*/  LDS.128 R12, [R10+-0x10] ;  /* 0xfffff0000a0c7984 */ /* 0x000fe20000000c00 */
[----:B------:R-:W-:-:S03]  /*05b0*/  UIADD3 UR5, UPT, UPT, UR5, 0x800, URZ ;  /* 0x0000080005057890 */ /* 0x000fc6000fffe0ff */
[----:B------:R-:W0:Y:S01]  /*05c0*/  LDS.128 R72, [R9+-0x100] ;  /* 0xffff000009487984 */ /* 0x000e220000000c00 */
[----:B------:R-:W-:-:S03]  /*05d0*/  UISETP.NE.AND UP0, UPT, UR5, 0x2000, UPT ;  /* 0x000020000500788c */ /* 0x000fc6000bf05270 */
[----:B------:R-:W1:Y:S04]  /*05e0*/  LDS.128 R64, [R9] ;  /* 0x0000000009407984 */ /* 0x000e680000000c00 */
[----:B------:R-:W2:Y:S01]  /*05f0*/  LDS.128 R76, [R10] ;  /* 0x000000000a4c7984 */ /* 0x000ea20000000c00 */
[C---:B0-----:R-:W-:Y:S01]  /*0600*/  FFMA R6, R12.reuse, R72, R88 ;  /* 0x000000480c067223 */ /* 0x041fe20000000058 */
[C---:B------:R-:W-:Y:S01]  /*0610*/  FFMA R7, R12.reuse, R73, R89 ;  /* 0x000000490c077223 */ /* 0x040fe20000000059 */
[C---:B------:R-:W-:Y:S01]  /*0620*/  FFMA R8, R12.reuse, R74, R90 ;  /* 0x0000004a0c087223 */ /* 0x040fe2000000005a */
[C---:B------:R-:W-:Y:S01]  /*0630*/  FFMA R5, R12.reuse, R75, R91 ;  /* 0x0000004b0c057223 */ /* 0x040fe2000000005b */
[C---:B-1----:R-:W-:Y:S01]  /*0640*/  FFMA R4, R12.reuse, R64, R84 ;  /* 0x000000400c047223 */ /* 0x042fe20000000054 */
[C---:B------:R-:W-:Y:S01]  /*0650*/  FFMA R3, R12.reuse, R65, R85 ;  /* 0x000000410c037223 */ /* 0x040fe20000000055 */
[C---:B------:R-:W-:Y:S01]  /*0660*/  FFMA R2, R12.reuse, R66, R86 ;  /* 0x000000420c027223 */ /* 0x040fe20000000056 */
[----:B------:R-:W-:Y:S01]  /*0670*/  FFMA R11, R12, R67, R87 ;  /* 0x000000430c0b7223 */ /* 0x000fe20000000057 */
[C---:B------:R-:W-:Y:S01]  /*0680*/  FFMA R12, R13.reuse, R72, R80 ;  /* 0x000000480d0c7223 */ /* 0x040fe20000000050 */
[C---:B------:R-:W-:Y:S01]  /*0690*/  FFMA R81, R13.reuse, R73, R81 ;  /* 0x000000490d517223 */ /* 0x040fe20000000051 */
[C---:B------:R-:W-:Y:S01]  /*06a0*/  FFMA R82, R13.reuse, R74, R82 ;  /* 0x0000004a0d527223 */ /* 0x040fe20000000052 */
[C---:B------:R-:W-:Y:S01]  /*06b0*/  FFMA R83, R13.reuse, R75, R83 ;  /* 0x0000004b0d537223 */ /* 0x040fe20000000053 */
        /* <DEDUP_REMOVED lines=16> */
[----:B------:R-:W-:Y:S01]  /*07c0*/  FFMA R34, R15, R66, R34 ;  /* 0x000000420f227223 */ /* 0x000fe20000000022 */
[-C--:B------:R-:W-:Y:S01]  /*07d0*/  FFMA R13, R13, R67.reuse, R51 ;  /* 0x000000430d0d7223 */ /* 0x080fe20000000033 */
[-C--:B------:R-:W-:Y:S01]  /*07e0*/  FFMA R14, R14, R67.reuse, R43 ;  /* 0x000000430e0e7223 */ /* 0x080fe2000000002b */
[----:B------:R-:W-:Y:S01]  /*07f0*/  FFMA R15, R15, R67, R35 ;  /* 0x000000430f0f7223 */ /* 0x000fe20000000023 */
[C---:B--2---:R-:W-:Y:S01]  /*0800*/  FFMA R35, R76.reuse, R72, R28 ;  /* 0x000000484c237223 */ /* 0x044fe2000000001c */
        /* <DEDUP_REMOVED lines=13> */
[-C--:B------:R-:W-:Y:S01]  /*08e0*/  FFMA R76, R76, R67.reuse, R27 ;  /* 0x000000434c4c7223 */ /* 0x080fe2000000001b */
[----:B------:R-:W-:Y:S01]  /*08f0*/  FFMA R77, R77, R67, R19 ;  /* 0x000000434d4d7223 */ /* 0x000fe20000000013 */
[----:B------:R-:W-:Y:S01]  /*0900*/  LDS.128 R20, [R9+0x100] ;  /* 0x0001000009147984 */ /* 0x000fe20000000c00 */
[C---:B------:R-:W-:Y:S01]  /*0910*/  FFMA R68, R78.reuse, R72, R68 ;  /* 0x000000484e447223 */ /* 0x040fe20000000044 */
[C---:B------:R-:W-:Y:S01]  /*0920*/  FFMA R69, R78.reuse, R73, R69 ;  /* 0x000000494e457223 */ /* 0x040fe20000000045 */
[C---:B------:R-:W-:Y:S01]  /*0930*/  FFMA R70, R78.reuse, R74, R70 ;  /* 0x0000004a4e467223 */ /* 0x040fe20000000046 */
[----:B------:R-:W0:Y:S01]  /*0940*/  LDS.128 R16, [R10+0x1f0] ;  /* 0x0001f0000a107984 */ /* 0x000e220000000c00 */
[C---:B------:R-:W-:Y:S01]  /*0950*/  FFMA R71, R78.reuse, R75, R71 ;  /* 0x0000004b4e477223 */ /* 0x040fe20000000047 */
[C---:B------:R-:W-:Y:S01]  /*0960*/  FFMA R52, R78.reuse, R64, R52 ;  /* 0x000000404e347223 */ /* 0x040fe20000000034 */
[C---:B------:R-:W-:Y:S01]  /*0970*/  FFMA R53, R78.reuse, R65, R53 ;  /* 0x000000414e357223 */ /* 0x040fe20000000035 */
[----:B------:R-:W1:Y:S01]  /*0980*/  LDS.128 R24, [R9+0x200] ;  /* 0x0002000009187984 */ /* 0x000e620000000c00 */
[C---:B------:R-:W-:Y:S01]  /*0990*/  FFMA R54, R78.reuse, R66, R54 ;  /* 0x000000424e367223 */ /* 0x040fe20000000036 */
[----:B------:R-:W-:Y:S01]  /*09a0*/  FFMA R55, R78, R67, R55 ;  /* 0x000000434e377223 */ /* 0x000fe20000000037 */
[C---:B------:R-:W-:Y:S01]  /*09b0*/  FFMA R56, R79.reuse, R72, R56 ;  /* 0x000000484f387223 */ /* 0x040fe20000000038 */
[----:B------:R-:W2:Y:S01]  /*09c0*/  LDS.128 R28, [R10+0x200] ;  /* 0x000200000a1c7984 */ /* 0x000ea20000000c00 */
[C---:B------:R-:W-:Y:S01]  /*09d0*/  FFMA R57, R79.reuse, R73, R57 ;  /* 0x000000494f397223 */ /* 0x040fe20000000039 */
[C---:B------:R-:W-:Y:S01]  /*09e0*/  FFMA R58, R79.reuse, R74, R58 ;  /* 0x0000004a4f3a7223 */ /* 0x040fe2000000003a */
[C---:B------:R-:W-:Y:S01]  /*09f0*/  FFMA R59, R79.reuse, R75, R59 ;  /* 0x0000004b4f3b7223 */ /* 0x040fe2000000003b */
[C---:B------:R-:W-:Y:S01]  /*0a00*/  FFMA R60, R79.reuse, R64, R60 ;  /* 0x000000404f3c7223 */ /* 0x040fe2000000003c */
[C---:B------:R-:W-:Y:S01]  /*0a10*/  FFMA R61, R79.reuse, R65, R61 ;  /* 0x000000414f3d7223 */ /* 0x040fe2000000003d */
[C---:B------:R-:W-:Y:S01]  /*0a20*/  FFMA R62, R79.reuse, R66, R62 ;  /* 0x000000424f3e7223 */ /* 0x040fe2000000003e */
[----:B------:R-:W-:Y:S01]  /*0a30*/  FFMA R63, R79, R67, R63 ;  /* 0x000000434f3f7223 */ /* 0x000fe2000000003f */
        /* <DEDUP_REMOVED lines=32> */
[C---:B--2---:R-:W-:Y:S01]  /*0c40*/  FFMA R75, R28.reuse, R20, R35 ;  /* 0x000000141c4b7223 */ /* 0x044fe20000000023 */
[----:B------:R-:W-:Y:S01]  /*0c50*/  LDS.128 R12, [R10+0x3f0] ;  /* 0x0003f0000a0c7984 */ /* 0x000fe20000000c00 */
[C---:B------:R-:W-:Y:S01]  /*0c60*/  FFMA R43, R28.reuse, R21, R43 ;  /* 0x000000151c2b7223 */ /* 0x040fe2000000002b */
[C---:B------:R-:W-:Y:S01]  /*0c70*/  FFMA R51, R28.reuse, R22, R51 ;  /* 0x000000161c337223 */ /* 0x040fe20000000033 */
[----:B------:R-:W-:Y:S01]  /*0c80*/  FFMA R80, R28, R23, R80 ;  /* 0x000000171c507223 */ /* 0x000fe20000000050 */
[----:B------:R-:W0:Y:S01]  /*0c90*/  LDS.128 R16, [R9+0x300] ;  /* 0x0003000009107984 */ /* 0x000e220000000c00 */
[C---:B------:R-:W-:Y:S01]  /*0ca0*/  FFMA R87, R29.reuse, R20, R87 ;  /* 0x000000141d577223 */ /* 0x040fe20000000057 */
[C---:B------:R-:W-:Y:S01]  /*0cb0*/  FFMA R88, R29.reuse, R21, R88 ;  /* 0x000000151d587223 */ /* 0x040fe20000000058 */
[C---:B------:R-:W-:Y:S01]  /*0cc0*/  FFMA R89, R29.reuse, R22, R89 ;  /* 0x000000161d597223 */ /* 0x040fe20000000059 */
[----:B------:R-:W1:Y:S01]  /*0cd0*/  LDS.128 R32, [R9+0x400] ;  /* 0x0004000009207984 */ /* 0x000e620000000c00 */
[----:B------:R-:W-:Y:S01]  /*0ce0*/  FFMA R90, R29, R23, R90 ;  /* 0x000000171d5a7223 */ /* 0x000fe2000000005a */
[C---:B------:R-:W-:Y:S01]  /*0cf0*/  FFMA R68, R30.reuse, R20, R68 ;  /* 0x000000141e447223 */ /* 0x040fe20000000044 */
[C---:B------:R-:W-:Y:S01]  /*0d00*/  FFMA R69, R30.reuse, R21, R69 ;  /* 0x000000151e457223 */ /* 0x040fe20000000045 */
[C---:B------:R-:W-:Y:S01]  /*0d10*/  FFMA R70, R30.reuse, R22, R70 ;  /* 0x000000161e467223 */ /* 0x040fe20000000046 */
[----:B------:R-:W-:Y:S01]  /*0d20*/  FFMA R71, R30, R23, R71 ;  /* 0x000000171e477223 */ /* 0x000fe20000000047 */
[C---:B------:R-:W-:Y:S01]  /*0d30*/  FFMA R56, R31.reuse, R20, R56 ;  /* 0x000000141f387223 */ /* 0x040fe20000000038 */
[C---:B------:R-:W-:Y:S01]  /*0d40*/  FFMA R57, R31.reuse, R21, R57 ;  /* 0x000000151f397223 */ /* 0x040fe20000000039 */
[C---:B------:R-:W-:Y:S01]  /*0d50*/  FFMA R58, R31.reuse, R22, R58 ;  /* 0x000000161f3a7223 */ /* 0x040fe2000000003a */
[----:B------:R-:W-:Y:S01]  /*0d60*/  FFMA R59, R31, R23, R59 ;  /* 0x000000171f3b7223 */ /* 0x000fe2000000003b */
[C---:B------:R-:W-:Y:S01]  /*0d70*/  FFMA R84, R28.reuse, R24, R84 ;  /* 0x000000181c547223 */ /* 0x040fe20000000054 */
[----:B------:R-:W2:Y:S01]  /*0d80*/  LDS.128 R20, [R10+0x400] ;  /* 0x000400000a147984 */ /* 0x000ea20000000c00 */
        /* <DEDUP_REMOVED lines=14> */
[----:B------:R-:W-:-:S02]  /*0e70*/  FFMA R27, R31, R27, R63 ;  /* 0x0000001b1f1b7223 */ /* 0x000fc4000000003f */
[----:B------:R-:W-:Y:S01]  /*0e80*/  LDS.128 R60, [R9+0x600] ;  /* 0x00060000093c7984 */ /* 0x000fe20000000c00 */
        /* <DEDUP_REMOVED lines=32> */
[----:B------:R0:W-:Y:S01]  /*1090*/  LDS.128 R4, [R9+0x500] ;  /* 0x0005000009047984 */ /* 0x0001e20000000c00 */
[C---:B--2---:R-:W-:Y:S01]  /*10a0*/  FFMA R100, R20.reuse, R16, R75 ;  /* 0x0000001014647223 */ /* 0x044fe2000000004b */
[C---:B------:R-:W-:Y:S01]  /*10b0*/  FFMA R105, R20.reuse, R35, R76 ;  /* 0x0000002314697223 */ /* 0x040fe2000000004c */
[C---:B------:R-:W-:Y:S01]  /*10c0*/  FFMA R99, R20.reuse, R17, R43 ;  /* 0x0000001114637223 */ /* 0x040fe2000000002b */
[----:B------:R-:W1:Y:S01]  /*10d0*/  LDS.128 R12, [R10+0x5f0] ;  /* 0x0005f0000a0c7984 */ /* 0x000e620000000c00 */
[C---:B------:R-:W-:Y:S01]  /*10e0*/  FFMA R98, R20.reuse, R18, R51 ;  /* 0x0000001214627223 */ /* 0x040fe20000000033 */
[C---:B------:R-:W-:Y:S01]  /*10f0*/  FFMA R97, R20.reuse, R19, R80 ;  /* 0x0000001314617223 */ /* 0x040fe20000000050 */
[C---:B------:R-:W-:Y:S01]  /*1100*/  FFMA R96, R20.reuse, R32, R84 ;  /* 0x0000002014607223 */ /* 0x040fe20000000054 */
[----:B------:R2:W3:Y:S01]  /*1110*/  LDS.128 R64, [R10+0x600] ;  /* 0x000600000a407984 */ /* 0x0004e20000000c00 */
[CC--:B------:R-:W-:Y:S01]  /*1120*/  FFMA R75, R20.reuse, R33.reuse, R85 ;  /* 0x00000021144b7223 */ /* 0x0c0fe20000000055 */
        /* <DEDUP_REMOVED lines=25> */
[----:B0-----:R-:W-:-:S02]  /*12c0*/  IADD3 R9, PT, PT, R9, 0x800, RZ ;  /* 0x0000080009097810 */ /* 0x001fc40007ffe0ff */
[----:B--2---:R-:W-:Y:S01]  /*12d0*/  IADD3 R10, PT, PT, R10, 0x800, RZ ;  /* 0x000008000a0a7810 */ /* 0x004fe20007ffe0ff */
[C---:B-1----:R-:W-:Y:S01]  /*12e0*/  FFMA R88, R12.reuse, R4, R31 ;  /* 0x000000040c587223 */ /* 0x042fe2000000001f */
        /* <DEDUP_REMOVED lines=19> */
[C---:B---3--:R-:W-:Y:S01]  /*1420*/  FFMA R24, R64.reuse, R60, R96 ;  /* 0x0000003c40187223 */ /* 0x048fe20000000060 */
        /* <DEDUP_REMOVED lines=43> */
[----:B------:R-:W-:Y:S06]  /*16e0*/  BRA.U UP0, `(.L_x_1) ;  /* 0xffffffed00ac7547 */ /* 0x000fec000b83ffff */
[----:B------:R-:W-:Y:S06]  /*16f0*/  BAR.SYNC.DEFER_BLOCKING 0x0 ;  /* 0x0000000000007b1d */ /* 0x000fec0000010000 */
[----:B------:R-:W-:Y:S05]  /*1700*/  BRA.U !UP1, `(.L_x_2) ;  /* 0xffffffed096c7547 */ /* 0x000fea000b83ffff */
.L_x_0:
[----:B------:R-:W1:Y:S01]  /*1710*/  S2R R5, SR_CTAID.Y ;  /* 0x0000000000057919 */ /* 0x000e620000002600 */
[----:B------:R-:W2:Y:S01]  /*1720*/  LDCU UR4, c[0x0][0x39c] ;  /* 0x00007380ff0477ac */ /* 0x000ea20008000800 */
[----:B------:R-:W-:Y:S01]  /*1730*/  SHF.R.U32.HI R4, RZ, 0x1, R0 ;  /* 0x00000001ff047819 */ /* 0x000fe20000011600 */
[----:B0-----:R-:W0:Y:S01]  /*1740*/  LDC.64 R2, c[0x0][0x390] ;  /* 0x0000e400ff027b82 */ /* 0x001e220000000a00 */
[----:B------:R-:W3:Y:S01]  /*1750*/  S2R R7, SR_CTAID.X ;  /* 0x0000000000077919 */ /* 0x000ee20000002500 */
[----:B------:R-:W-:Y:S02]  /*1760*/  SHF.L.U32 R6, R0, 0x2, RZ ;  /* 0x0000000200067819 */ /* 0x000fe400000006ff */
[----:B------:R-:W-:Y:S02]  /*1770*/  LOP3.LUT R0, R4, 0x1f8, RZ, 0xc0, !PT ;  /* 0x000001f804007812 */ /* 0x000fe400078ec0ff */
[----:B------:R-:W-:Y:S02]  /*1780*/  LOP3.LUT R4, R6, 0x3c, RZ, 0xc0, !PT ;  /* 0x0000003c06047812 */ /* 0x000fe400078ec0ff */
[----:B-1----:R-:W-:-:S02]  /*1790*/  LEA R0, R5, R0, 0x7 ;  /* 0x0000000005007211 */ /* 0x002fc400078e38ff */
[----:B---3--:R-:W-:-:S05]  /*17a0*/  LEA R5, R7, R4, 0x7 ;  /* 0x0000000407057211 */ /* 0x008fca00078e38ff */
[----:B--2---:R-:W-:-:S04]  /*17b0*/  IMAD R7, R0, UR4, R5 ;  /* 0x0000000400077c24 */ /* 0x004fc8000f8e0205 */
[C-C-:B0-----:R-:W-:Y:S01]  /*17c0*/  IMAD.WIDE.U32 R4, R7.reuse, 0x4, R2.reuse ;  /* 0x0000000407047825 */ /* 0x141fe200078e0002 */
[C---:B------:R-:W-:Y:S02]  /*17d0*/  IADD3 R9, PT, PT, R7.reuse, 0x40, RZ ;  /* 0x0000004007097810 */ /* 0x040fe40007ffe0ff */
[----:B------:R-:W-:Y:S02]  /*17e0*/  IADD3 R11, PT, PT, R7, UR4, RZ ;  /* 0x00000004070b7c10 */ /* 0x000fe4000fffe0ff */
[C---:B------:R-:W-:Y:S01]  /*17f0*/  IADD3 R13, PT, PT, R9.reuse, UR4, RZ ;  /* 0x00000004090d7c10 */ /* 0x040fe2000fffe0ff */
[--C-:B------:R-:W-:Y:S01]  /*1800*/  IMAD.WIDE.U32 R6, R9, 0x4, R2.reuse ;  /* 0x0000000409067825 */ /* 0x100fe200078e0002 */
[----:B------:R-:W-:Y:S01]  /*1810*/  IADD3 R15, PT, PT, R11, UR4, RZ ;  /* 0x000000040b0f7c10 */ /* 0x000fe2000fffe0ff */
[----:B------:R0:W-:Y:S01]  /*1820*/  STG.E.128 desc[UR6][R4.64], R88 ;  /* 0x0000005804007986 */ /* 0x0001e2000c101d06 */
[----:B------:R-:W-:Y:S01]  /*1830*/  IADD3 R65, PT, PT, R13, UR4, RZ ;  /* 0x000000040d417c10 */ /* 0x000fe2000fffe0ff */
[--C-:B------:R-:W-:Y:S01]  /*1840*/  IMAD.WIDE.U32 R8, R11, 0x4, R2.reuse ;  /* 0x000000040b087825 */ /* 0x100fe200078e0002 */
[----:B------:R-:W-:Y:S01]  /*1850*/  IADD3 R67, PT, PT, R15, UR4, RZ ;  /* 0x000000040f437c10 */ /* 0x000fe2000fffe0ff */
[----:B------:R1:W-:Y:S01]  /*1860*/  STG.E.128 desc[UR6][R6.64], R84 ;  /* 0x0000005406007986 */ /* 0x0003e2000c101d06 */
[----:B------:R-:W-:Y:S01]  /*1870*/  IADD3 R73, PT, PT, R65, UR4, RZ ;  /* 0x0000000441497c10 */ /* 0x000fe2000fffe0ff */
[----:B------:R-:W-:-:S02]  /*1880*/  IMAD.WIDE.U32 R10, R13, 0x4, R2 ;  /* 0x000000040d0a7825 */ /* 0x000fc400078e0002 */
[----:B------:R2:W-:Y:S02]  /*1890*/  STG.E.128 desc[UR6][R8.64], R80 ;  /* 0x0000005008007986 */ /* 0x0005e4000c101d06 */
[--C-:B------:R-:W-:Y:S02]  /*18a0*/  IMAD.WIDE.U32 R12, R15, 0x4, R2.reuse ;  /* 0x000000040f0c7825 */ /* 0x100fe400078e0002 */
[----:B------:R3:W-:Y:S02]  /*18b0*/  STG.E.128 desc[UR6][R10.64], R48 ;  /* 0x000000300a007986 */ /* 0x0007e4000c101d06 */
[C-C-:B------:R-:W-:Y:S01]  /*18c0*/  IMAD.WIDE.U32 R14, R67.reuse, 0x4, R2.reuse ;  /* 0x00000004430e7825 */ /* 0x140fe200078e0002 */
[----:B------:R-:W-:Y:S01]  /*18d0*/  IADD3 R67, PT, PT, R67, UR4, RZ ;  /* 0x0000000443437c10 */ /* 0x000fe2000fffe0ff */
[----:B------:R4:W-:Y:S02]  /*18e0*/  STG.E.128 desc[UR6][R12.64], R44 ;  /* 0x0000002c0c007986 */ /* 0x0009e4000c101d06 */
[----:B0-----:R-:W-:Y:S01]  /*18f0*/  IMAD.WIDE.U32 R4, R65, 0x4, R2 ;  /* 0x0000000441047825 */ /* 0x001fe200078e0002 */
[----:B------:R-:W-:-:S03]  /*1900*/  IADD3 R65, PT, PT, R73, UR4, RZ ;  /* 0x0000000449417c10 */ /* 0x000fc6000fffe0ff */
[--C-:B-1----:R-:W-:Y:S01]  /*1910*/  IMAD.WIDE.U32 R6, R73, 0x4, R2.reuse ;  /* 0x0000000449067825 */ /* 0x102fe200078e0002 */
[C---:B------:R-:W-:Y:S01]  /*1920*/  IADD3 R73, PT, PT, R67.reuse, UR4, RZ ;  /* 0x0000000443497c10 */ /* 0x040fe2000fffe0ff */
[----:B------:R0:W-:Y:S02]  /*1930*/  STG.E.128 desc[UR6][R4.64], R40 ;  /* 0x0000002804007986 */ /* 0x0001e4000c101d06 */
[--C-:B--2---:R-:W-:Y:S02]  /*1940*/  IMAD.WIDE.U32 R8, R67, 0x4, R2.reuse ;  /* 0x0000000443087825 */ /* 0x104fe400078e0002 */
[----:B------:R1:W-:Y:S01]  /*1950*/  STG.E.128 desc[UR6][R14.64], R36 ;  /* 0x000000240e007986 */ /* 0x0003e2000c101d06 */
[C---:B---3--:R-:W-:Y:S01]  /*1960*/  IADD3 R49, PT, PT, R65.reuse, UR4, RZ ;  /* 0x0000000441317c10 */ /* 0x048fe2000fffe0ff */
[--C-:B------:R-:W-:Y:S02]  /*1970*/  IMAD.WIDE.U32 R10, R65, 0x4, R2.reuse ;  /* 0x00000004410a7825 */ /* 0x100fe400078e0002 */
[----:B------:R2:W-:Y:S01]  /*1980*/  STG.E.128 desc[UR6][R6.64], R32 ;  /* 0x0000002006007986 */ /* 0x0005e2000c101d06 */
[C---:B----4-:R-:W-:Y:S01]  /*1990*/  IADD3 R45, PT, PT, R73.reuse, UR4, RZ ;  /* 0x00000004492d7c10 */ /* 0x050fe2000fffe0ff */
[----:B------:R-:W-:Y:S01]  /*19a0*/  IMAD.WIDE.U32 R12, R73, 0x4, R2 ;  /* 0x00000004490c7825 */ /* 0x000fe200078e0002 */
[----:B------:R-:W-:Y:S01]  /*19b0*/  IADD3 R47, PT, PT, R49, UR4, RZ ;  /* 0x00000004312f7c10 */ /* 0x000fe2000fffe0ff */
[----:B------:R-:W-:Y:S01]  /*19c0*/  STG.E.128 desc[UR6][R8.64], R28 ;  /* 0x0000001c08007986 */ /* 0x000fe2000c101d06 */
[----:B------:R-:W-:-:S03]  /*19d0*/  IADD3 R51, PT, PT, R45, UR4, RZ ;  /* 0x000000042d337c10 */ /* 0x000fc6000fffe0ff */
[----:B------:R-:W-:Y:S01]  /*19e0*/  STG.E.128 desc[UR6][R10.64], R24 ;  /* 0x000000180a007986 */ /* 0x000fe2000c101d06 */
[----:B0-----:R-:W-:Y:S01]  /*19f0*/  IADD3 R41, PT, PT, R47, UR4, RZ ;  /* 0x000000042f297c10 */ /* 0x001fe2000fffe0ff */
[--C-:B------:R-:W-:Y:S02]  /*1a00*/  IMAD.WIDE.U32 R4, R49, 0x4, R2.reuse ;  /* 0x0000000431047825 */ /* 0x100fe400078e0002 */
[----:B------:R-:W-:Y:S02]  /*1a10*/  STG.E.128 desc[UR6][R12.64], R20 ;  /* 0x000000140c007986 */ /* 0x000fe4000c101d06 */
[--C-:B-1----:R-:W-:Y:S02]  /*1a20*/  IMAD.WIDE.U32 R14, R45, 0x4, R2.reuse ;  /* 0x000000042d0e7825 */ /* 0x102fe400078e0002 */
[----:B------:R-:W-:Y:S02]  /*1a30*/  STG.E.128 desc[UR6][R4.64], R16 ;  /* 0x0000001004007986 */ /* 0x000fe4000c101d06 */
[----:B------:R-:W-:-:S02]  /*1a40*/  IMAD.WIDE.U32 R36, R47, 0x4, R2 ;  /* 0x000000042f247825 */ /* 0x000fc400078e0002 */
[----:B------:R-:W-:Y:S02]  /*1a50*/  STG.E.128 desc[UR6][R14.64], R68 ;  /* 0x000000440e007986 */ /* 0x000fe4000c101d06 */
[--C-:B--2---:R-:W-:Y:S02]  /*1a60*/  IMAD.WIDE.U32 R6, R51, 0x4, R2.reuse ;  /* 0x0000000433067825 */ /* 0x104fe400078e0002 */
[----:B------:R-:W-:Y:S02]  /*1a70*/  STG.E.128 desc[UR6][R36.64], R52 ;  /* 0x0000003424007986 */ /* 0x000fe4000c101d06 */
[----:B------:R-:W-:Y:S02]  /*1a80*/  IMAD.WIDE.U32 R2, R41, 0x4, R2 ;  /* 0x0000000429027825 */ /* 0x000fe400078e0002 */
[----:B------:R-:W-:Y:S04]  /*1a90*/  STG.E.128 desc[UR6][R6.64], R56 ;  /* 0x0000003806007986 */ /* 0x000fe8000c101d06 */
[----:B------:R-:W-:Y:S01]  /*1aa0*/  STG.E.128 desc[UR6][R2.64], R60 ;  /* 0x0000003c02007986 */ /* 0x000fe2000c101d06 */
[----:B------:R-:W-:Y:S05]  /*1ab0*/  EXIT ;  /* 0x000000000000794d */ /* 0x000fea0003800000 */
.L_x_3:
[----:B------:R-:W-:-:S00]  /*1ac0*/  BRA `(.L_x_3) ;  /* 0xfffffffc00fc7947 */ /* 0x000fc0000383ffff */
[----:B------:R-:W-:-:S00]  /*1ad0*/  NOP ;  /* 0x0000000000007918 */ /* 0x000fc00000000000 */
        /* <DEDUP_REMOVED lines=10> */
.L_x_4:


//--------------------- .nv.shared._Z18kernel_tiled_floatILi256ELi1ELi2ELi128ELi128ELi8ELi8ELi8ELi4ELi0ELi0EEvPKfS1_Pfiiiff --------------------------
	.section	.nv.shared._Z18kernel_tiled_floatILi256ELi1ELi2ELi128ELi128ELi8ELi8ELi8ELi4ELi0ELi0EEvPKfS1_Pfiiiff,"aw",@nobits
	.sectionflags	@""
	.align	16
	.zero		1024


//--------------------- .nv.shared.reserved.0     --------------------------
	.section	.nv.shared.reserved.0,"aw",@nobits
	.weak		__nv_reservedSMEM_offset_0_alias
	.size		__nv_reservedSMEM_offset_0_alias, 0, 64
	.other		__nv_reservedSMEM_offset_0_alias,@"STO_CUDA_RESERVED_SHARED STV_DEFAULT"
__nv_reservedSMEM_offset_0_alias:
	.zero		0
	.zero		64


//--------------------- .nv.constant0._Z18kernel_tiled_floatILi256ELi1ELi2ELi128ELi128ELi8ELi8ELi8ELi4ELi0ELi0EEvPKfS1_Pfiiiff --------------------------
	.section	.nv.constant0._Z18kernel_tiled_floatILi256ELi1ELi2ELi128ELi128ELi8ELi8ELi8ELi4ELi0ELi0EEvPKfS1_Pfiiiff,"a",@progbits
	.sectionflags	@""
	.align	4
.nv.constant0._Z18kernel_tiled_floatILi256ELi1ELi2ELi128ELi128ELi8ELi8ELi8ELi4ELi0ELi0EEvPKfS1_Pfiiiff:
	.zero		940


//--------------------- SYMBOLS --------------------------

	.type		.nv.reservedSmem.offset0,@object
	.size		.nv.reservedSmem.offset0,0x4
	.type		.nv.reservedSmem.cap,@object
	.size		.nv.reservedSmem.cap,0x4
